	.headerflags	@"EF_CUDA_TEXMODE_UNIFIED EF_CUDA_64BIT_ADDRESS EF_CUDA_ACCELERATORS EF_CUDA_SM90 EF_CUDA_VIRTUAL_SM(EF_CUDA_SM90)"
	.elftype	@"ET_EXEC"


//--------------------- .nv.info                  --------------------------
	.section	.nv.info,"",@"SHT_CUDA_INFO"
	.align	4


	//----- nvinfo : EIATTR_REGCOUNT
	.align		4
        /*0000*/ 	.byte	0x04, 0x2f
        /*0002*/ 	.short	(.L_3 - .L_2)
	.align		4
.L_2:
        /*0004*/ 	.word	index@(triton_poi_fused__native_batch_norm_legit_no_training_relu_3)
        /*0008*/ 	.word	0x00000010


	//----- nvinfo : EIATTR_MIN_STACK_SIZE
	.align		4
.L_3:
        /*000c*/ 	.byte	0x04, 0x12
        /*000e*/ 	.short	(.L_5 - .L_4)
	.align		4
.L_4:
        /*0010*/ 	.word	index@(triton_poi_fused__native_batch_norm_legit_no_training_relu_3)
        /*0014*/ 	.word	0x00000000


	//----- nvinfo : EIATTR_FRAME_SIZE
	.align		4
.L_5:
        /*0018*/ 	.byte	0x04, 0x11
        /*001a*/ 	.short	(.L_7 - .L_6)
	.align		4
.L_6:
        /*001c*/ 	.word	index@(triton_poi_fused__native_batch_norm_legit_no_training_relu_3)
        /*0020*/ 	.word	0x00000000


	//----- nvinfo : EIATTR_MIN_STACK_SIZE
	.align		4
.L_7:
        /*0024*/ 	.byte	0x04, 0x12
        /*0026*/ 	.short	(.L_9 - .L_8)
	.align		4
.L_8:
        /*0028*/ 	.word	index@(triton_poi_fused__native_batch_norm_legit_no_training_relu_3)
        /*002c*/ 	.word	0x00000000
.L_9:


//--------------------- .nv.info.triton_poi_fused__native_batch_norm_legit_no_training_relu_3 --------------------------
	.section	.nv.info.triton_poi_fused__native_batch_norm_legit_no_training_relu_3,"",@"SHT_CUDA_INFO"
	.sectionflags	@""
	.align	4


	//----- nvinfo : EIATTR_CUDA_API_VERSION
	.align		4
        /*0000*/ 	.byte	0x04, 0x37
        /*0002*/ 	.short	(.L_11 - .L_10)
.L_10:
        /*0004*/ 	.word	0x0000007c


	//----- nvinfo : EIATTR_KPARAM_INFO
	.align		4
.L_11:
        /*0008*/ 	.byte	0x04, 0x17
        /*000a*/ 	.short	(.L_13 - .L_12)
.L_12:
        /*000c*/ 	.word	0x00000000
        /*0010*/ 	.short	0x0006
        /*0012*/ 	.short	0x0030
        /*0014*/ 	.byte	0x00, 0xf0, 0x11, 0x00


	//----- nvinfo : EIATTR_KPARAM_INFO
	.align		4
.L_13:
        /*0018*/ 	.byte	0x04, 0x17
        /*001a*/ 	.short	(.L_15 - .L_14)
.L_14:
        /*001c*/ 	.word	0x00000000
        /*0020*/ 	.short	0x0005
        /*0022*/ 	.short	0x0028
        /*0024*/ 	.byte	0x00, 0xf4, 0x21, 0x00


	//----- nvinfo : EIATTR_KPARAM_INFO
	.align		4
.L_15:
        /*0028*/ 	.byte	0x04, 0x17
        /*002a*/ 	.short	(.L_17 - .L_16)
.L_16:
        /*002c*/ 	.word	0x00000000
        /*0030*/ 	.short	0x0004
        /*0032*/ 	.short	0x0020
        /*0034*/ 	.byte	0x00, 0xf4, 0x21, 0x00


	//----- nvinfo : EIATTR_KPARAM_INFO
	.align		4
.L_17:
        /*0038*/ 	.byte	0x04, 0x17
        /*003a*/ 	.short	(.L_19 - .L_18)
.L_18:
        /*003c*/ 	.word	0x00000000
        /*0040*/ 	.short	0x0003
        /*0042*/ 	.short	0x0018
        /*0044*/ 	.byte	0x00, 0xf4, 0x21, 0x00


	//----- nvinfo : EIATTR_KPARAM_INFO
	.align		4
.L_19:
        /*0048*/ 	.byte	0x04, 0x17
        /*004a*/ 	.short	(.L_21 - .L_20)
.L_20:
        /*004c*/ 	.word	0x00000000
        /*0050*/ 	.short	0x0002
        /*0052*/ 	.short	0x0010
        /*0054*/ 	.byte	0x00, 0xf4, 0x21, 0x00


	//----- nvinfo : EIATTR_KPARAM_INFO
	.align		4
.L_21:
        /*0058*/ 	.byte	0x04, 0x17
        /*005a*/ 	.short	(.L_23 - .L_22)
.L_22:
        /*005c*/ 	.word	0x00000000
        /*0060*/ 	.short	0x0001
        /*0062*/ 	.short	0x0008
        /*0064*/ 	.byte	0x00, 0xf4, 0x21, 0x00


	//----- nvinfo : EIATTR_KPARAM_INFO
	.align		4
.L_23:
        /*0068*/ 	.byte	0x04, 0x17
        /*006a*/ 	.short	(.L_25 - .L_24)
.L_24:
        /*006c*/ 	.word	0x00000000
        /*0070*/ 	.short	0x0000
        /*0072*/ 	.short	0x0000
        /*0074*/ 	.byte	0x00, 0xf4, 0x21, 0x00


	//----- nvinfo : EIATTR_SPARSE_MMA_MASK
	.align		4
.L_25:
        /*0078*/ 	.byte	0x03, 0x50
        /*007a*/ 	.short	0x0000


	//----- nvinfo : EIATTR_MAXREG_COUNT
	.align		4
        /*007c*/ 	.byte	0x03, 0x1b
        /*007e*/ 	.short	0x00ff


	//----- nvinfo : EIATTR_EXIT_INSTR_OFFSETS
	.align		4
        /*0080*/ 	.byte	0x04, 0x1c
        /*0082*/ 	.short	(.L_27 - .L_26)


	//   ....[0]....
.L_26:
        /*0084*/ 	.word	0x00000300


	//----- nvinfo : EIATTR_REQNTID
	.align		4
.L_27:
        /*0088*/ 	.byte	0x04, 0x10
        /*008a*/ 	.short	(.L_29 - .L_28)
.L_28:
        /*008c*/ 	.word	0x00000080
        /*0090*/ 	.word	0x00000001
        /*0094*/ 	.word	0x00000001


	//----- nvinfo : EIATTR_CBANK_PARAM_SIZE
	.align		4
.L_29:
        /*0098*/ 	.byte	0x03, 0x19
        /*009a*/ 	.short	0x0034


	//----- nvinfo : EIATTR_PARAM_CBANK
	.align		4
        /*009c*/ 	.byte	0x04, 0x0a
        /*009e*/ 	.short	(.L_31 - .L_30)
	.align		4
.L_30:
        /*00a0*/ 	.word	index@(.nv.constant0.triton_poi_fused__native_batch_norm_legit_no_training_relu_3)
        /*00a4*/ 	.short	0x0210
        /*00a6*/ 	.short	0x0034


	//----- nvinfo : EIATTR_SW_WAR
	.align		4
.L_31:
        /*00a8*/ 	.byte	0x04, 0x36
        /*00aa*/ 	.short	(.L_33 - .L_32)
.L_32:
        /*00ac*/ 	.word	0x00000008
.L_33:


//--------------------- .nv.callgraph             --------------------------
	.section	.nv.callgraph,"",@"SHT_CUDA_CALLGRAPH"
	.align	4
	.sectionentsize	8
	.align		4
        /*0000*/ 	.word	0x00000000
	.align		4
        /*0004*/ 	.word	0xffffffff
	.align		4
        /*0008*/ 	.word	0x00000000
	.align		4
        /*000c*/ 	.word	0xfffffffe
	.align		4
        /*0010*/ 	.word	0x00000000
	.align		4
        /*0014*/ 	.word	0xfffffffd
	.align		4
        /*0018*/ 	.word	0x00000000
	.align		4
        /*001c*/ 	.word	0xfffffffc


//--------------------- .nv.constant4             --------------------------
	.section	.nv.constant4,"a",@progbits
	.align	8
	.align		8
.nv.constant4:
        /*0000*/ 	.dword	_$_str
	.align		8
        /*0008*/ 	.dword	_$_str_$_2


//--------------------- .text.triton_poi_fused__native_batch_norm_legit_no_training_relu_3 --------------------------
	.section	.text.triton_poi_fused__native_batch_norm_legit_no_training_relu_3,"ax",@progbits
	.align	128
        .global         triton_poi_fused__native_batch_norm_legit_no_training_relu_3
        .type           triton_poi_fused__native_batch_norm_legit_no_training_relu_3,@function
        .size           triton_poi_fused__native_batch_norm_legit_no_training_relu_3,(.L_x_1 - triton_poi_fused__native_batch_norm_legit_no_training_relu_3)
        .other          triton_poi_fused__native_batch_norm_legit_no_training_relu_3,@"STO_CUDA_ENTRY STV_DEFAULT"
triton_poi_fused__native_batch_norm_legit_no_training_relu_3:
.text.triton_poi_fused__native_batch_norm_legit_no_training_relu_3:
[----:B------:R-:W-:Y:S01]  /*0000*/  LDC R1, c[0x0][0x28] ;  /* 0x00000a00ff017b82 */ /* 0x000fe20000000800 */
[----:B------:R-:W1:Y:S07]  /*0010*/  S2R R0, SR_TID.X ;  /* 0x0000000000007919 */ /* 0x000e6e0000002100 */
[----:B------:R-:W2:Y:S01]  /*0020*/  LDC.64 R6, c[0x0][0x220] ;  /* 0x00008800ff067b82 */ /* 0x000ea20000000a00 */
[----:B------:R-:W-:Y:S01]  /*0030*/  ULDC.64 UR4, c[0x0][0x208] ;  /* 0x0000820000047ab9 */ /* 0x000fe20000000a00 */
[----:B------:R-:W3:Y:S06]  /*0040*/  S2R R3, SR_CTAID.X ;  /* 0x0000000000037919 */ /* 0x000eec0000002500 */
[----:B------:R-:W4:Y:S08]  /*0050*/  LDC.64 R8, c[0x0][0x228] ;  /* 0x00008a00ff087b82 */ /* 0x000f300000000a00 */
[----:B------:R-:W5:Y:S01]  /*0060*/  LDC.64 R10, c[0x0][0x230] ;  /* 0x00008c00ff0a7b82 */ /* 0x000f620000000a00 */
[----:B-1----:R-:W-:-:S02]  /*0070*/  LOP3.LUT R0, R0, 0x7f, RZ, 0xc0, !PT ;  /* 0x0000007f00007812 */ /* 0x002fc400078ec0ff */
[----:B---3--:R-:W-:Y:S02]  /*0080*/  SHF.R.S32.HI R2, RZ, 0x18, R3 ;  /* 0x00000018ff027819 */ /* 0x008fe40000011403 */
[----:B------:R-:W-:Y:S02]  /*0090*/  LEA R0, R3, R0, 0x7 ;  /* 0x0000000003007211 */ /* 0x000fe400078e38ff */
[----:B------:R-:W-:-:S04]  /*00a0*/  SGXT R3, R2, 0x1 ;  /* 0x000000010203781a */ /* 0x000fc80000000200 */
[----:B------:R-:W-:-:S04]  /*00b0*/  LEA.HI R3, R3, R0, RZ, 0x6 ;  /* 0x0000000003037211 */ /* 0x000fc800078f30ff */
[----:B------:R-:W-:-:S05]  /*00c0*/  SHF.R.S32.HI R3, RZ, 0x6, R3 ;  /* 0x00000006ff037819 */ /* 0x000fca0000011403 */
[----:B------:R-:W-:-:S05]  /*00d0*/  IMAD.HI R2, R3, 0x2aaaaaab, RZ ;  /* 0x2aaaaaab03027827 */ /* 0x000fca00078e02ff */
[----:B------:R-:W-:-:S04]  /*00e0*/  SHF.R.U32.HI R5, RZ, 0x1f, R2 ;  /* 0x0000001fff057819 */ /* 0x000fc80000011602 */
[----:B------:R-:W-:Y:S02]  /*00f0*/  LEA.HI R2, R2, R5, RZ, 0x1d ;  /* 0x0000000502027211 */ /* 0x000fe400078fe8ff */
[----:B------:R-:W1:Y:S03]  /*0100*/  LDC.64 R4, c[0x0][0x218] ;  /* 0x00008600ff047b82 */ /* 0x000e660000000a00 */
[----:B------:R-:W-:-:S04]  /*0110*/  IMAD R13, R2, -0x30, R3 ;  /* 0xffffffd0020d7824 */ /* 0x000fc800078e0203 */
[C---:B--2---:R-:W-:Y:S01]  /*0120*/  IMAD.WIDE R6, R13.reuse, 0x4, R6 ;  /* 0x000000040d067825 */ /* 0x044fe200078e0206 */
[----:B------:R-:W2:Y:S05]  /*0130*/  LDC.64 R2, c[0x0][0x210] ;  /* 0x00008400ff027b82 */ /* 0x000eaa0000000a00 */
[----:B------:R-:W3:Y:S01]  /*0140*/  LDG.E.EL R6, desc[UR4][R6.64] ;  /* 0x0000000406067981 */ /* 0x000ee2000c2e1900 */
[----:B----4-:R-:W-:-:S04]  /*0150*/  IMAD.WIDE R8, R13, 0x4, R8 ;  /* 0x000000040d087825 */ /* 0x010fc800078e0208 */
[C---:B-----5:R-:W-:Y:S02]  /*0160*/  IMAD.WIDE R10, R13.reuse, 0x4, R10 ;  /* 0x000000040d0a7825 */ /* 0x060fe400078e020a */
[----:B------:R-:W4:Y:S02]  /*0170*/  LDG.E.EL R8, desc[UR4][R8.64] ;  /* 0x0000000408087981 */ /* 0x000f24000c2e1900 */
[----:B-1----:R-:W-:Y:S02]  /*0180*/  IMAD.WIDE R4, R13, 0x4, R4 ;  /* 0x000000040d047825 */ /* 0x002fe400078e0204 */
[----:B------:R-:W4:Y:S04]  /*0190*/  LDG.E.EL R11, desc[UR4][R10.64] ;  /* 0x000000040a0b7981 */ /* 0x000f28000c2e1900 */
[----:B------:R1:W5:Y:S01]  /*01a0*/  LDG.E.EL R5, desc[UR4][R4.64] ;  /* 0x0000000404057981 */ /* 0x000362000c2e1900 */
[----:B--2---:R-:W-:-:S05]  /*01b0*/  IMAD.WIDE R2, R0, 0x4, R2 ;  /* 0x0000000400027825 */ /* 0x004fca00078e0202 */
[----:B------:R2:W5:Y:S01]  /*01c0*/  LDG.E R12, desc[UR4][R2.64] ;  /* 0x00000004020c7981 */ /* 0x000562000c1e1900 */
[----:B-1----:R-:W-:Y:S01]  /*01d0*/  HFMA2.MMA R4, -RZ, RZ, 1.625, 0 ;  /* 0x3e800000ff047435 */ /* 0x002fe200000001ff */
[----:B--2---:R-:W1:Y:S02]  /*01e0*/  LDC.64 R2, c[0x0][0x238] ;  /* 0x00008e00ff027b82 */ /* 0x004e640000000a00 */
[----:B-1----:R-:W-:-:S04]  /*01f0*/  IMAD.WIDE R2, R0, 0x4, R2 ;  /* 0x0000000400027825 */ /* 0x002fc800078e0202 */
[----:B---3--:R-:W-:-:S04]  /*0200*/  FADD R6, R6, 9.9999997473787516356e-06 ;  /* 0x3727c5ac06067421 */ /* 0x008fc80000000000 */
[----:B------:R-:W1:Y:S02]  /*0210*/  MUFU.SQRT R7, R6 ;  /* 0x0000000600077308 */ /* 0x000e640000002000 */
[C---:B-1----:R-:W-:Y:S02]  /*0220*/  FSETP.GT.AND P0, PT, R7.reuse, 8.50705917302346158658e+37, PT ;  /* 0x7e8000000700780b */ /* 0x042fe40003f04000 */
[----:B------:R-:W-:-:S11]  /*0230*/  FSETP.GEU.AND P1, PT, R7, 1.175494350822287508e-38, PT ;  /* 0x008000000700780b */ /* 0x000fd60003f2e000 */
[----:B------:R-:W-:-:S04]  /*0240*/  @P0 FMUL R7, R7, 0.25 ;  /* 0x3e80000007070820 */ /* 0x000fc80000400000 */
[----:B------:R-:W-:-:S06]  /*0250*/  @!P1 FMUL R7, R7, 16777216 ;  /* 0x4b80000007079820 */ /* 0x000fcc0000400000 */
[----:B------:R-:W1:Y:S01]  /*0260*/  MUFU.RCP R7, R7 ;  /* 0x0000000700077308 */ /* 0x000e620000001000 */
[----:B------:R-:W-:Y:S01]  /*0270*/  FSEL R4, R4, 1, P0 ;  /* 0x3f80000004047808 */ /* 0x000fe20000000000 */
[----:B-----5:R-:W-:-:S04]  /*0280*/  FADD R5, R12, -R5 ;  /* 0x800000050c057221 */ /* 0x020fc80000000000 */
[----:B------:R-:W-:-:S04]  /*0290*/  @!P1 FMUL R4, R4, 16777216 ;  /* 0x4b80000004049820 */ /* 0x000fc80000400000 */
[----:B-1----:R-:W-:-:S04]  /*02a0*/  FMUL R4, R7, R4 ;  /* 0x0000000407047220 */ /* 0x002fc80000400000 */
[----:B------:R-:W-:-:S04]  /*02b0*/  FMUL R4, R5, R4 ;  /* 0x0000000405047220 */ /* 0x000fc80000400000 */
[----:B----4-:R-:W-:-:S05]  /*02c0*/  FFMA R4, R8, R4, R11 ;  /* 0x0000000408047223 */ /* 0x010fca000000000b */
[----:B------:R-:W-:-:S04]  /*02d0*/  FSETP.GEU.AND P0, PT, R4, RZ, PT ;  /* 0x000000ff0400720b */ /* 0x000fc80003f0e000 */
[----:B------:R-:W-:-:S05]  /*02e0*/  FSEL R5, R4, RZ, P0 ;  /* 0x000000ff04057208 */ /* 0x000fca0000000000 */
[----:B------:R-:W-:Y:S01]  /*02f0*/  STG.E desc[UR4][R2.64], R5 ;  /* 0x0000000502007986 */ /* 0x000fe2000c101904 */
[----:B------:R-:W-:Y:S05]  /*0300*/  EXIT ;  /* 0x000000000000794d */ /* 0x000fea0003800000 */
.L_x_0:
[----:B------:R-:W-:-:S00]  /*0310*/  BRA `(.L_x_0) ;  /* 0xfffffffc00fc7947 */ /* 0x000fc0000383ffff */
[----:B------:R-:W-:-:S00]  /*0320*/  NOP ;  /* 0x0000000000007918 */ /* 0x000fc00000000000 */
        /* <DEDUP_REMOVED lines=13> */
.L_x_1:


//--------------------- .nv.global.init           --------------------------
	.section	.nv.global.init,"aw",@progbits
.nv.global.init:
	.type		_$_str,@object
	.size		_$_str,(_$_str_$_2 - _$_str)
_$_str:
        /*0000*/ 	.byte	0x5f, 0x5f, 0x43, 0x55, 0x44, 0x41, 0x5f, 0x46, 0x54, 0x5a, 0x00
	.type		_$_str_$_2,@object
	.size		_$_str_$_2,(.L_1 - _$_str_$_2)
_$_str_$_2:
        /*000b*/ 	.byte	0x5f, 0x5f, 0x43, 0x55, 0x44, 0x41, 0x5f, 0x50, 0x52, 0x45, 0x43, 0x5f, 0x53, 0x51, 0x52, 0x54
        /*001b*/ 	.byte	0x00
.L_1:


//--------------------- .nv.constant0.triton_poi_fused__native_batch_norm_legit_no_training_relu_3 --------------------------
	.section	.nv.constant0.triton_poi_fused__native_batch_norm_legit_no_training_relu_3,"a",@progbits
	.sectionflags	@""
	.align	4
.nv.constant0.triton_poi_fused__native_batch_norm_legit_no_training_relu_3:
	.zero		580
